//
// Generated by NVIDIA NVVM Compiler
//
// Compiler Build ID: CL-36424714
// Cuda compilation tools, release 13.0, V13.0.88
// Based on NVVM 20.0.0
//

.version 9.0
.target sm_100
.address_size 64

	// .globl	CalcDensity
// s_column has been demoted
// s_empty has been demoted
// s_solid has been demoted

.visible .entry CalcDensity(
	.param .u64 .ptr .align 1 CalcDensity_param_0,
	.param .u64 .ptr .align 1 CalcDensity_param_1
)
{
	.reg .b32 	%r<105>;
	.reg .b64 	%rd<15>;

	ld.param.u64 	%rd1, [CalcDensity_param_0];
	ld.param.u64 	%rd2, [CalcDensity_param_1];
	cvta.to.global.u64 	%rd3, %rd2;
	cvta.to.global.u64 	%rd4, %rd1;
	mov.u32 	%r1, %tid.x;
	mov.u32 	%r2, %tid.y;
	mov.u32 	%r3, %ctaid.x;
	mov.u32 	%r4, %ntid.z;
	mov.u32 	%r5, %tid.z;
	mad.lo.s32 	%r6, %r3, %r4, %r5;
	mov.u32 	%r7, %ctaid.y;
	shl.b32 	%r8, %r7, 13;
	shl.b32 	%r9, %r6, 3;
	shl.b32 	%r10, %r2, 22;
	or.b32  	%r11, %r8, %r1;
	add.s32 	%r12, %r11, %r10;
	add.s32 	%r13, %r12, %r9;
	mul.wide.u32 	%rd5, %r13, 4;
	add.s64 	%rd6, %rd4, %rd5;
	ld.global.u32 	%r14, [%rd6];
	shr.u32 	%r15, %r14, 1;
	and.b32  	%r16, %r15, 1431655765;
	and.b32  	%r17, %r14, 1431655765;
	add.s32 	%r18, %r16, %r17;
	add.s32 	%r19, %r13, 4;
	mul.wide.u32 	%rd7, %r19, 4;
	add.s64 	%rd8, %rd4, %rd7;
	ld.global.u32 	%r20, [%rd8];
	shr.u32 	%r21, %r20, 1;
	and.b32  	%r22, %r21, 1431655765;
	and.b32  	%r23, %r20, 1431655765;
	add.s32 	%r24, %r22, %r23;
	add.s32 	%r25, %r13, 4096;
	mul.wide.u32 	%rd9, %r25, 4;
	add.s64 	%rd10, %rd4, %rd9;
	ld.global.u32 	%r26, [%rd10];
	shr.u32 	%r27, %r26, 1;
	and.b32  	%r28, %r27, 1431655765;
	and.b32  	%r29, %r26, 1431655765;
	add.s32 	%r30, %r28, %r29;
	add.s32 	%r31, %r13, 4100;
	mul.wide.u32 	%rd11, %r31, 4;
	add.s64 	%rd12, %rd4, %rd11;
	ld.global.u32 	%r32, [%rd12];
	shr.u32 	%r33, %r32, 1;
	and.b32  	%r34, %r33, 1431655765;
	and.b32  	%r35, %r32, 1431655765;
	add.s32 	%r36, %r34, %r35;
	and.b32  	%r37, %r18, 858993459;
	and.b32  	%r38, %r24, 858993459;
	add.s32 	%r39, %r38, %r37;
	and.b32  	%r40, %r30, 858993459;
	add.s32 	%r41, %r39, %r40;
	and.b32  	%r42, %r36, 858993459;
	add.s32 	%r43, %r41, %r42;
	shr.u32 	%r44, %r18, 2;
	and.b32  	%r45, %r44, 858993459;
	shr.u32 	%r46, %r24, 2;
	and.b32  	%r47, %r46, 858993459;
	add.s32 	%r48, %r47, %r45;
	shr.u32 	%r49, %r30, 2;
	and.b32  	%r50, %r49, 858993459;
	add.s32 	%r51, %r48, %r50;
	shr.u32 	%r52, %r36, 2;
	and.b32  	%r53, %r52, 858993459;
	add.s32 	%r54, %r51, %r53;
	and.b32  	%r55, %r43, 15;
	shl.b32 	%r56, %r54, 4;
	and.b32  	%r57, %r56, 240;
	or.b32  	%r58, %r57, %r55;
	shl.b32 	%r59, %r54, 8;
	and.b32  	%r60, %r59, 61440;
	shl.b32 	%r61, %r43, 4;
	and.b32  	%r62, %r61, 3840;
	or.b32  	%r63, %r60, %r62;
	or.b32  	%r64, %r58, %r63;
	shl.b32 	%r65, %r54, 12;
	and.b32  	%r66, %r65, 15728640;
	shl.b32 	%r67, %r43, 8;
	and.b32  	%r68, %r67, 983040;
	or.b32  	%r69, %r66, %r68;
	or.b32  	%r70, %r64, %r69;
	shl.b32 	%r71, %r54, 16;
	and.b32  	%r72, %r71, -268435456;
	shl.b32 	%r73, %r43, 12;
	and.b32  	%r74, %r73, 251658240;
	or.b32  	%r75, %r72, %r74;
	or.b32  	%r76, %r70, %r75;
	shr.u32 	%r77, %r43, 16;
	and.b32  	%r78, %r77, 15;
	shr.u32 	%r79, %r54, 12;
	and.b32  	%r80, %r79, 240;
	or.b32  	%r81, %r80, %r78;
	shr.u32 	%r82, %r54, 8;
	and.b32  	%r83, %r82, 61440;
	shr.u32 	%r84, %r43, 12;
	and.b32  	%r85, %r84, 3840;
	or.b32  	%r86, %r83, %r85;
	or.b32  	%r87, %r81, %r86;
	shr.u32 	%r88, %r54, 4;
	and.b32  	%r89, %r88, 15728640;
	shr.u32 	%r90, %r43, 8;
	and.b32  	%r91, %r90, 983040;
	or.b32  	%r92, %r89, %r91;
	or.b32  	%r93, %r87, %r92;
	and.b32  	%r94, %r54, -268435456;
	shr.u32 	%r95, %r43, 4;
	and.b32  	%r96, %r95, 251658240;
	or.b32  	%r97, %r94, %r96;
	or.b32  	%r98, %r93, %r97;
	shl.b32 	%r99, %r6, 5;
	shl.b32 	%r100, %r2, 2;
	shl.b32 	%r101, %r7, 14;
	or.b32  	%r102, %r101, %r1;
	add.s32 	%r103, %r102, %r100;
	add.s32 	%r104, %r103, %r99;
	mul.wide.u32 	%rd13, %r104, 8;
	add.s64 	%rd14, %rd3, %rd13;
	st.global.v2.u32 	[%rd14], {%r76, %r98};
	ret;

}
	// .globl	MarkBricks
.visible .entry MarkBricks(
	.param .u64 .ptr .align 1 MarkBricks_param_0,
	.param .u64 .ptr .align 1 MarkBricks_param_1,
	.param .u64 .ptr .align 1 MarkBricks_param_2
)
{
	.reg .pred 	%p<18>;
	.reg .b32 	%r<125>;
	.reg .b64 	%rd<12>;
	// demoted variable
	.shared .align 4 .b8 s_column[260];
	// demoted variable
	.shared .align 4 .b8 s_empty[16];
	// demoted variable
	.shared .align 4 .b8 s_solid[16];
	ld.param.u64 	%rd2, [MarkBricks_param_0];
	ld.param.u64 	%rd3, [MarkBricks_param_1];
	ld.param.u64 	%rd4, [MarkBricks_param_2];
	mov.u32 	%r1, %tid.x;
	setp.ne.s32 	%p2, %r1, 0;
	shl.b32 	%r24, %r1, 2;
	mov.u32 	%r25, s_empty;
	add.s32 	%r2, %r25, %r24;
	mov.u32 	%r26, s_solid;
	add.s32 	%r3, %r26, %r24;
	@%p2 bra 	$L__BB1_2;
	mov.b32 	%r27, 0;
	st.shared.u32 	[s_column+256], %r27;
	bra.uni 	$L__BB1_3;
$L__BB1_2:
	setp.gt.u32 	%p4, %r1, 3;
	mov.pred 	%p17, 0;
	@%p4 bra 	$L__BB1_4;
$L__BB1_3:
	mov.b32 	%r28, -1;
	st.shared.u32 	[%r2], %r28;
	st.shared.u32 	[%r3], %r28;
	mov.pred 	%p17, -1;
$L__BB1_4:
	mov.u32 	%r29, %ctaid.x;
	shl.b32 	%r4, %r29, 2;
	mov.u32 	%r5, %ctaid.y;
	shl.b32 	%r120, %r5, 2;
	add.s32 	%r30, %r4, 4;
	mov.u32 	%r32, s_column;
	add.s32 	%r7, %r32, %r24;
	max.s32 	%r33, %r4, %r30;
	mad.lo.s32 	%r8, %r1, 60, %r7;
	add.s32 	%r9, %r120, 4;
	sub.s32 	%r10, %r4, %r33;
	add.s32 	%r11, %r4, -1;
	shl.b32 	%r34, %r29, 8;
	add.s32 	%r12, %r1, %r34;
	cvta.to.global.u64 	%rd1, %rd2;
	not.pred 	%p13, %p17;
$L__BB1_5:
	shl.b32 	%r35, %r120, 15;
	add.s32 	%r121, %r12, %r35;
	mov.u32 	%r122, %r11;
	mov.u32 	%r123, %r10;
$L__BB1_6:
	setp.gt.u32 	%p6, %r120, 511;
	add.s32 	%r122, %r122, 1;
	setp.gt.s32 	%p7, %r122, 511;
	mov.b32 	%r124, 0;
	or.pred  	%p8, %p7, %p6;
	@%p8 bra 	$L__BB1_8;
	mul.wide.u32 	%rd5, %r121, 4;
	add.s64 	%rd6, %rd1, %rd5;
	ld.global.u32 	%r124, [%rd6];
$L__BB1_8:
	st.shared.u32 	[%r7], %r124;
	bar.sync 	0;
	and.b32  	%r37, %r124, 559240;
	setp.eq.s32 	%p9, %r37, 559240;
	selp.u32 	%r38, 1, 0, %p9;
	and.b32  	%r39, %r124, 1048575;
	setp.eq.s32 	%p10, %r39, 0;
	or.b32  	%r40, %r38, 4;
	selp.b32 	%r41, %r40, %r38, %p10;
	ld.shared.u32 	%r42, [%r7+4];
	shf.l.wrap.b32 	%r43, %r124, %r42, 16;
	and.b32  	%r44, %r43, 559240;
	setp.eq.s32 	%p11, %r44, 559240;
	or.b32  	%r45, %r41, 2;
	selp.b32 	%r46, %r45, %r41, %p11;
	and.b32  	%r47, %r43, 1048575;
	setp.eq.s32 	%p12, %r47, 0;
	or.b32  	%r48, %r46, 8;
	selp.b32 	%r49, %r48, %r46, %p12;
	st.shared.u32 	[%r7], %r49;
	bar.sync 	0;
	@%p13 bra 	$L__BB1_10;
	ld.shared.u32 	%r50, [%r8];
	and.b32  	%r51, %r50, 3;
	ld.shared.u32 	%r52, [%r8+4];
	shl.b32 	%r53, %r52, 2;
	and.b32  	%r54, %r53, 12;
	or.b32  	%r55, %r54, %r51;
	ld.shared.u32 	%r56, [%r8+8];
	shl.b32 	%r57, %r56, 4;
	and.b32  	%r58, %r57, 48;
	or.b32  	%r59, %r58, %r55;
	ld.shared.u32 	%r60, [%r8+12];
	shl.b32 	%r61, %r60, 6;
	and.b32  	%r62, %r61, 192;
	or.b32  	%r63, %r62, %r59;
	ld.shared.u32 	%r64, [%r8+16];
	shl.b32 	%r65, %r64, 8;
	and.b32  	%r66, %r65, 768;
	or.b32  	%r67, %r66, %r63;
	ld.shared.u32 	%r68, [%r8+20];
	shl.b32 	%r69, %r68, 10;
	and.b32  	%r70, %r69, 3072;
	or.b32  	%r71, %r70, %r67;
	ld.shared.u32 	%r72, [%r8+24];
	shl.b32 	%r73, %r72, 12;
	and.b32  	%r74, %r73, 12288;
	or.b32  	%r75, %r74, %r71;
	ld.shared.u32 	%r76, [%r8+28];
	shl.b32 	%r77, %r76, 14;
	and.b32  	%r78, %r77, 49152;
	or.b32  	%r79, %r78, %r75;
	ld.shared.u32 	%r80, [%r8+32];
	shl.b32 	%r81, %r80, 16;
	and.b32  	%r82, %r81, 196608;
	or.b32  	%r83, %r82, %r79;
	ld.shared.u32 	%r84, [%r8+36];
	shl.b32 	%r85, %r84, 18;
	and.b32  	%r86, %r85, 786432;
	or.b32  	%r87, %r86, %r83;
	ld.shared.u32 	%r88, [%r8+40];
	shl.b32 	%r89, %r88, 20;
	and.b32  	%r90, %r89, 3145728;
	or.b32  	%r91, %r90, %r87;
	ld.shared.u32 	%r92, [%r8+44];
	shl.b32 	%r93, %r92, 22;
	and.b32  	%r94, %r93, 12582912;
	or.b32  	%r95, %r94, %r91;
	ld.shared.u32 	%r96, [%r8+48];
	shl.b32 	%r97, %r96, 24;
	and.b32  	%r98, %r97, 50331648;
	or.b32  	%r99, %r98, %r95;
	ld.shared.u32 	%r100, [%r8+52];
	shl.b32 	%r101, %r100, 26;
	and.b32  	%r102, %r101, 201326592;
	or.b32  	%r103, %r102, %r99;
	ld.shared.u32 	%r104, [%r8+56];
	shl.b32 	%r105, %r104, 28;
	and.b32  	%r106, %r105, 805306368;
	or.b32  	%r107, %r106, %r103;
	ld.shared.u32 	%r108, [%r8+60];
	shl.b32 	%r109, %r108, 30;
	or.b32  	%r110, %r109, %r107;
	ld.shared.u32 	%r111, [%r3];
	and.b32  	%r112, %r111, %r110;
	st.shared.u32 	[%r3], %r112;
$L__BB1_10:
	add.s32 	%r123, %r123, 1;
	add.s32 	%r121, %r121, 64;
	setp.ne.s32 	%p14, %r123, 1;
	@%p14 bra 	$L__BB1_6;
	add.s32 	%r23, %r120, 1;
	setp.ne.s32 	%p15, %r120, %r9;
	mov.u32 	%r120, %r23;
	@%p15 bra 	$L__BB1_5;
	@%p13 bra 	$L__BB1_14;
	shl.b32 	%r113, %r5, 9;
	add.s32 	%r114, %r4, %r1;
	add.s32 	%r115, %r114, %r113;
	ld.shared.u32 	%r116, [%r3];
	ld.shared.u32 	%r117, [%r2];
	or.b32  	%r118, %r117, %r116;
	not.b32 	%r119, %r118;
	cvta.to.global.u64 	%rd7, %rd3;
	mul.wide.u32 	%rd8, %r115, 4;
	add.s64 	%rd9, %rd7, %rd8;
	st.global.u32 	[%rd9], %r119;
	cvta.to.global.u64 	%rd10, %rd4;
	add.s64 	%rd11, %rd10, %rd8;
	st.global.u32 	[%rd11], %r116;
$L__BB1_14:
	ret;

}


// ===== COMPILED SASS (sm_100) =====

	.target	sm_100

	.elftype	@"ET_EXEC"


//--------------------- .note.nv.tkinfo           --------------------------
	.section	.note.nv.tkinfo,"",@"SHT_NOTE"
	.sectionflags	@"SHF_NOTE_NV_TKINFO"
	.tkinfo
        /*0018*/ 	.word	0x00000002
        /*0030*/ 	.string	""
        /*0030*/ 	.string	"ptxas"
        /*0030*/ 	.string	"Cuda compilation tools, release 13.0, V13.0.88"
        /*0030*/ 	.string	"Build cuda_13.0.r13.0/compiler.36424714_0"
        /*0030*/ 	.string	"-arch sm_100 -m 64 "



//--------------------- .note.nv.cuinfo           --------------------------
	.section	.note.nv.cuinfo,"",@"SHT_NOTE"
	.sectionflags	@"SHF_NOTE_NV_CUINFO"
        /*0018*/ 	.short	0x0002
        /*001a*/ 	.short	0x0064
        /*001c*/ 	.short	0x0082
	.zero		2


//--------------------- .nv.info                  --------------------------
	.section	.nv.info,"",@"SHT_CUDA_INFO"
	.align	4


	//----- nvinfo : EIATTR_REGCOUNT
	.align		4
        /*0000*/ 	.byte	0x04, 0x2f
        /*0002*/ 	.short	(.L_1 - .L_0)
	.align		4
.L_0:
        /*0004*/ 	.word	index@(CalcDensity)
        /*0008*/ 	.word	0x00000012


	//----- nvinfo : EIATTR_FRAME_SIZE
	.align		4
.L_1:
        /*000c*/ 	.byte	0x04, 0x11
        /*000e*/ 	.short	(.L_3 - .L_2)
	.align		4
.L_2:
        /*0010*/ 	.word	index@(CalcDensity)
        /*0014*/ 	.word	0x00000000


	//----- nvinfo : EIATTR_REGCOUNT
	.align		4
.L_3:
        /*0018*/ 	.byte	0x04, 0x2f
        /*001a*/ 	.short	(.L_5 - .L_4)
	.align		4
.L_4:
        /*001c*/ 	.word	index@(MarkBricks)
        /*0020*/ 	.word	0x0000001e


	//----- nvinfo : EIATTR_FRAME_SIZE
	.align		4
.L_5:
        /*0024*/ 	.byte	0x04, 0x11
        /*0026*/ 	.short	(.L_7 - .L_6)
	.align		4
.L_6:
        /*0028*/ 	.word	index@(MarkBricks)
        /*002c*/ 	.word	0x00000000


	//----- nvinfo : EIATTR_MIN_STACK_SIZE
	.align		4
.L_7:
        /*0030*/ 	.byte	0x04, 0x12
        /*0032*/ 	.short	(.L_9 - .L_8)
	.align		4
.L_8:
        /*0034*/ 	.word	index@(MarkBricks)
        /*0038*/ 	.word	0x00000000


	//----- nvinfo : EIATTR_MIN_STACK_SIZE
	.align		4
.L_9:
        /*003c*/ 	.byte	0x04, 0x12
        /*003e*/ 	.short	(.L_11 - .L_10)
	.align		4
.L_10:
        /*0040*/ 	.word	index@(CalcDensity)
        /*0044*/ 	.word	0x00000000
.L_11:


//--------------------- .nv.compat                --------------------------
	.section	.nv.compat,"",@"SHT_CUDA_COMPAT_INFO"
	.align	4
        /*0000*/ 	.byte	0x02, 0x09, 0x00, 0x00, 0x02, 0x02, 0x01, 0x00, 0x02, 0x05, 0x05, 0x00, 0x03, 0x07, 0x01, 0x01
        /*0010*/ 	.byte	0x02, 0x03, 0x00, 0x00, 0x02, 0x06, 0x01, 0x00, 0x04, 0x0b, 0x08, 0x00, 0x09, 0x00, 0x00, 0x00
        /*0020*/ 	.byte	0x00, 0x00, 0x00, 0x00


//--------------------- .nv.info.MarkBricks       --------------------------
	.section	.nv.info.MarkBricks,"",@"SHT_CUDA_INFO"
	.sectionflags	@""
	.align	4


	//----- nvinfo : EIATTR_CUDA_API_VERSION
	.align		4
        /*0000*/ 	.byte	0x04, 0x37
        /*0002*/ 	.short	(.L_13 - .L_12)
.L_12:
        /*0004*/ 	.word	0x00000082


	//----- nvinfo : EIATTR_KPARAM_INFO
	.align		4
.L_13:
        /*0008*/ 	.byte	0x04, 0x17
        /*000a*/ 	.short	(.L_15 - .L_14)
.L_14:
        /*000c*/ 	.word	0x00000000
        /*0010*/ 	.short	0x0002
        /*0012*/ 	.short	0x0010
        /*0014*/ 	.byte	0x00, 0xf5, 0x21, 0x00


	//----- nvinfo : EIATTR_KPARAM_INFO
	.align		4
.L_15:
        /*0018*/ 	.byte	0x04, 0x17
        /*001a*/ 	.short	(.L_17 - .L_16)
.L_16:
        /*001c*/ 	.word	0x00000000
        /*0020*/ 	.short	0x0001
        /*0022*/ 	.short	0x0008
        /*0024*/ 	.byte	0x00, 0xf5, 0x21, 0x00


	//----- nvinfo : EIATTR_KPARAM_INFO
	.align		4
.L_17:
        /*0028*/ 	.byte	0x04, 0x17
        /*002a*/ 	.short	(.L_19 - .L_18)
.L_18:
        /*002c*/ 	.word	0x00000000
        /*0030*/ 	.short	0x0000
        /*0032*/ 	.short	0x0000
        /*0034*/ 	.byte	0x00, 0xf5, 0x21, 0x00


	//----- nvinfo : EIATTR_SPARSE_MMA_MASK
	.align		4
.L_19:
        /*0038*/ 	.byte	0x03, 0x50
        /*003a*/ 	.short	0x0000


	//----- nvinfo : EIATTR_MAXREG_COUNT
	.align		4
        /*003c*/ 	.byte	0x03, 0x1b
        /*003e*/ 	.short	0x00ff


	//----- nvinfo : EIATTR_NUM_BARRIERS
	.align		4
        /*0040*/ 	.byte	0x02, 0x4c
        /*0042*/ 	.byte	0x01
	.zero		1


	//----- nvinfo : EIATTR_MERCURY_ISA_VERSION
	.align		4
        /*0044*/ 	.byte	0x03, 0x5f
        /*0046*/ 	.short	0x0101


	//----- nvinfo : EIATTR_VRC_CTA_INIT_COUNT
	.align		4
        /*0048*/ 	.byte	0x02, 0x4a
	.zero		1
	.zero		1


	//----- nvinfo : EIATTR_EXIT_INSTR_OFFSETS
	.align		4
        /*004c*/ 	.byte	0x04, 0x1c
        /*004e*/ 	.short	(.L_21 - .L_20)


	//   ....[0]....
.L_20:
        /*0050*/ 	.word	0x000007e0


	//   ....[1]....
        /*0054*/ 	.word	0x000008b0


	//----- nvinfo : EIATTR_CRS_STACK_SIZE
	.align		4
.L_21:
        /*0058*/ 	.byte	0x04, 0x1e
        /*005a*/ 	.short	(.L_23 - .L_22)
.L_22:
        /*005c*/ 	.word	0x00000000


	//----- nvinfo : EIATTR_CBANK_PARAM_SIZE
	.align		4
.L_23:
        /*0060*/ 	.byte	0x03, 0x19
        /*0062*/ 	.short	0x0018


	//----- nvinfo : EIATTR_PARAM_CBANK
	.align		4
        /*0064*/ 	.byte	0x04, 0x0a
        /*0066*/ 	.short	(.L_25 - .L_24)
	.align		4
.L_24:
        /*0068*/ 	.word	index@(.nv.constant0.MarkBricks)
        /*006c*/ 	.short	0x0380
        /*006e*/ 	.short	0x0018


	//----- nvinfo : EIATTR_SW_WAR
	.align		4
.L_25:
        /*0070*/ 	.byte	0x04, 0x36
        /*0072*/ 	.short	(.L_27 - .L_26)
.L_26:
        /*0074*/ 	.word	0x00000008
.L_27:


//--------------------- .nv.info.CalcDensity      --------------------------
	.section	.nv.info.CalcDensity,"",@"SHT_CUDA_INFO"
	.sectionflags	@""
	.align	4


	//----- nvinfo : EIATTR_CUDA_API_VERSION
	.align		4
        /*0000*/ 	.byte	0x04, 0x37
        /*0002*/ 	.short	(.L_29 - .L_28)
.L_28:
        /*0004*/ 	.word	0x00000082


	//----- nvinfo : EIATTR_KPARAM_INFO
	.align		4
.L_29:
        /*0008*/ 	.byte	0x04, 0x17
        /*000a*/ 	.short	(.L_31 - .L_30)
.L_30:
        /*000c*/ 	.word	0x00000000
        /*0010*/ 	.short	0x0001
        /*0012*/ 	.short	0x0008
        /*0014*/ 	.byte	0x00, 0xf5, 0x21, 0x00


	//----- nvinfo : EIATTR_KPARAM_INFO
	.align		4
.L_31:
        /*0018*/ 	.byte	0x04, 0x17
        /*001a*/ 	.short	(.L_33 - .L_32)
.L_32:
        /*001c*/ 	.word	0x00000000
        /*0020*/ 	.short	0x0000
        /*0022*/ 	.short	0x0000
        /*0024*/ 	.byte	0x00, 0xf5, 0x21, 0x00


	//----- nvinfo : EIATTR_SPARSE_MMA_MASK
	.align		4
.L_33:
        /*0028*/ 	.byte	0x03, 0x50
        /*002a*/ 	.short	0x0000


	//----- nvinfo : EIATTR_MAXREG_COUNT
	.align		4
        /*002c*/ 	.byte	0x03, 0x1b
        /*002e*/ 	.short	0x00ff


	//----- nvinfo : EIATTR_MERCURY_ISA_VERSION
	.align		4
        /*0030*/ 	.byte	0x03, 0x5f
        /*0032*/ 	.short	0x0101


	//----- nvinfo : EIATTR_VRC_CTA_INIT_COUNT
	.align		4
        /*0034*/ 	.byte	0x02, 0x4a
	.zero		1
	.zero		1


	//----- nvinfo : EIATTR_EXIT_INSTR_OFFSETS
	.align		4
        /*0038*/ 	.byte	0x04, 0x1c
        /*003a*/ 	.short	(.L_35 - .L_34)


	//   ....[0]....
.L_34:
        /*003c*/ 	.word	0x00000620


	//----- nvinfo : EIATTR_CBANK_PARAM_SIZE
	.align		4
.L_35:
        /*0040*/ 	.byte	0x03, 0x19
        /*0042*/ 	.short	0x0010


	//----- nvinfo : EIATTR_PARAM_CBANK
	.align		4
        /*0044*/ 	.byte	0x04, 0x0a
        /*0046*/ 	.short	(.L_37 - .L_36)
	.align		4
.L_36:
        /*0048*/ 	.word	index@(.nv.constant0.CalcDensity)
        /*004c*/ 	.short	0x0380
        /*004e*/ 	.short	0x0010


	//----- nvinfo : EIATTR_SW_WAR
	.align		4
.L_37:
        /*0050*/ 	.byte	0x04, 0x36
        /*0052*/ 	.short	(.L_39 - .L_38)
.L_38:
        /*0054*/ 	.word	0x00000008
.L_39:


//--------------------- .nv.callgraph             --------------------------
	.section	.nv.callgraph,"",@"SHT_CUDA_CALLGRAPH"
	.align	4
	.sectionentsize	8
	.align		4
        /*0000*/ 	.word	0x00000000
	.align		4
        /*0004*/ 	.word	0xffffffff
	.align		4
        /*0008*/ 	.word	0x00000000
	.align		4
        /*000c*/ 	.word	0xfffffffe
	.align		4
        /*0010*/ 	.word	0x00000000
	.align		4
        /*0014*/ 	.word	0xfffffffd
	.align		4
        /*0018*/ 	.word	0x00000000
	.align		4
        /*001c*/ 	.word	0xfffffffc


//--------------------- .text.MarkBricks          --------------------------
	.section	.text.MarkBricks,"ax",@progbits
	.align	128
        .global         MarkBricks
        .type           MarkBricks,@function
        .size           MarkBricks,(.L_x_11 - MarkBricks)
        .other          MarkBricks,@"STO_CUDA_ENTRY STV_DEFAULT"
MarkBricks:
.text.MarkBricks:
[----:B------:R-:W-:Y:S01]  /*0000*/  LDC R1, c[0x0][0x37c] ;  /* 0x0000df00ff017b82 */ /* 0x000fe20000000800 */
[----:B------:R-:W0:Y:S01]  /*0010*/  S2R R0, SR_TID.X ;  /* 0x0000000000007919 */ /* 0x000e220000002100 */
[----:B------:R-:W-:Y:S01]  /*0020*/  MOV R2, 0x400 ;  /* 0x0000040000027802 */ /* 0x000fe20000000f00 */
[----:B------:R-:W-:Y:S01]  /*0030*/  BSSY.RECONVERGENT B1, `(.L_x_0) ;  /* 0x0000017000017945 */ /* 0x000fe20003800200 */
[----:B------:R-:W1:Y:S01]  /*0040*/  LDCU.64 UR4, c[0x0][0x358] ;  /* 0x00006b00ff0477ac */ /* 0x000e620008000a00 */
[----:B------:R-:W2:Y:S02]  /*0050*/  S2R R9, SR_CgaCtaId ;  /* 0x0000000000097919 */ /* 0x000ea40000008800 */
[----:B------:R-:W-:Y:S01]  /*0060*/  BSSY.RELIABLE B0, `(.L_x_1) ;  /* 0x000000f000007945 */ /* 0x000fe20003800100 */
[C---:B------:R-:W-:Y:S02]  /*0070*/  VIADD R3, R2.reuse, 0x104 ;  /* 0x0000010402037836 */ /* 0x040fe40000000000 */
[----:B------:R-:W-:Y:S01]  /*0080*/  VIADD R4, R2, 0x114 ;  /* 0x0000011402047836 */ /* 0x000fe20000000000 */
[----:B0-----:R-:W-:-:S02]  /*0090*/  ISETP.NE.AND P0, PT, R0, RZ, PT ;  /* 0x000000ff0000720c */ /* 0x001fc40003f05270 */
[C---:B--2---:R-:W-:Y:S02]  /*00a0*/  LEA R3, R9.reuse, R3, 0x18 ;  /* 0x0000000309037211 */ /* 0x044fe400078ec0ff */
[----:B------:R-:W-:-:S03]  /*00b0*/  LEA R7, R9, R4, 0x18 ;  /* 0x0000000409077211 */ /* 0x000fc600078ec0ff */
[C---:B------:R-:W-:Y:S02]  /*00c0*/  IMAD R6, R0.reuse, 0x4, R3 ;  /* 0x0000000400067824 */ /* 0x040fe400078e0203 */
[----:B------:R-:W-:-:S04]  /*00d0*/  IMAD R7, R0, 0x4, R7 ;  /* 0x0000000400077824 */ /* 0x000fc800078e0207 */
[----:B------:R-:W-:-:S05]  /*00e0*/  @!P0 LEA R5, R9, R2, 0x18 ;  /* 0x0000000209058211 */ /* 0x000fca00078ec0ff */
[----:B------:R0:W-:Y:S01]  /*00f0*/  @!P0 STS [R5+0x100], RZ ;  /* 0x000100ff05008388 */ /* 0x0001e20000000800 */
[----:B-1----:R-:W-:Y:S05]  /*0100*/  @!P0 BRA `(.L_x_2) ;  /* 0x0000000000108947 */ /* 0x002fea0003800000 */
[----:B------:R-:W-:Y:S02]  /*0110*/  ISETP.GT.U32.AND P1, PT, R0, 0x3, PT ;  /* 0x000000030000780c */ /* 0x000fe40003f24070 */
[----:B------:R-:W-:-:S11]  /*0120*/  PLOP3.LUT P0, PT, PT, PT, PT, 0x8, 0x80 ;  /* 0x000000000080781c */ /* 0x000fd60003f0e170 */
[----:B------:R-:W-:Y:S05]  /*0130*/  @P1 BREAK.RELIABLE B0 ;  /* 0x0000000000001942 */ /* 0x000fea0003800100 */
[----:B------:R-:W-:Y:S05]  /*0140*/  @P1 BRA `(.L_x_3) ;  /* 0x0000000000141947 */ /* 0x000fea0003800000 */
.L_x_2:
[----:B------:R-:W-:Y:S05]  /*0150*/  BSYNC.RELIABLE B0 ;  /* 0x0000000000007941 */ /* 0x000fea0003800100 */
.L_x_1:
[----:B------:R-:W-:Y:S01]  /*0160*/  IMAD.MOV.U32 R3, RZ, RZ, -0x1 ;  /* 0xffffffffff037424 */ /* 0x000fe200078e00ff */
[----:B------:R-:W-:-:S04]  /*0170*/  PLOP3.LUT P0, PT, PT, PT, PT, 0x80, 0x8 ;  /* 0x000000000008781c */ /* 0x000fc80003f0f070 */
[----:B------:R1:W-:Y:S04]  /*0180*/  STS [R6], R3 ;  /* 0x0000000306007388 */ /* 0x0003e80000000800 */
[----:B------:R1:W-:Y:S05]  /*0190*/  STS [R7], R3 ;  /* 0x0000000307007388 */ /* 0x0003ea0000000800 */
.L_x_3:
[----:B------:R-:W-:Y:S05]  /*01a0*/  BSYNC.RECONVERGENT B1 ;  /* 0x0000000000017941 */ /* 0x000fea0003800200 */
.L_x_0:
[----:B------:R-:W-:Y:S05]  /*01b0*/  WARPSYNC.ALL ;  /* 0x0000000000007948 */ /* 0x000fea0003800000 */
[----:B------:R-:W2:Y:S01]  /*01c0*/  S2R R13, SR_CTAID.X ;  /* 0x00000000000d7919 */ /* 0x000ea20000002500 */
[----:B------:R-:W-:Y:S01]  /*01d0*/  LEA R9, R9, R2, 0x18 ;  /* 0x0000000209097211 */ /* 0x000fe200078ec0ff */
[----:B------:R-:W3:Y:S04]  /*01e0*/  S2R R8, SR_CTAID.Y ;  /* 0x0000000000087919 */ /* 0x000ee80000002600 */
[----:B------:R-:W-:-:S04]  /*01f0*/  IMAD R9, R0, 0x4, R9 ;  /* 0x0000000400097824 */ /* 0x000fc800078e0209 */
[----:B------:R-:W-:Y:S02]  /*0200*/  IMAD R12, R0, 0x3c, R9 ;  /* 0x0000003c000c7824 */ /* 0x000fe400078e0209 */
[C---:B--2---:R-:W-:Y:S02]  /*0210*/  IMAD.SHL.U32 R11, R13.reuse, 0x4, RZ ;  /* 0x000000040d0b7824 */ /* 0x044fe400078e00ff */
[----:B------:R-:W-:Y:S02]  /*0220*/  IMAD R13, R13, 0x100, R0 ;  /* 0x000001000d0d7824 */ /* 0x000fe400078e0200 */
[----:B---3--:R-:W-:Y:S01]  /*0230*/  IMAD.SHL.U32 R10, R8, 0x4, RZ ;  /* 0x00000004080a7824 */ /* 0x008fe200078e00ff */
[C---:B------:R-:W-:Y:S01]  /*0240*/  VIADDMNMX R16, R11.reuse, 0x4, R11, !PT ;  /* 0x000000040b107846 */ /* 0x040fe2000780010b */
[----:B------:R-:W-:Y:S02]  /*0250*/  VIADD R14, R11, 0xffffffff ;  /* 0xffffffff0b0e7836 */ /* 0x000fe40000000000 */
[----:B------:R-:W-:-:S02]  /*0260*/  VIADD R15, R10, 0x4 ;  /* 0x000000040a0f7836 */ /* 0x000fc40000000000 */
[----:B------:R-:W-:-:S07]  /*0270*/  IMAD.IADD R16, R11, 0x1, -R16 ;  /* 0x000000010b107824 */ /* 0x000fce00078e0a10 */
.L_x_8:
[----:B-1----:R-:W1:Y:S01]  /*0280*/  LDC.64 R2, c[0x0][0x380] ;  /* 0x0000e000ff027b82 */ /* 0x002e620000000a00 */
[C---:B------:R-:W-:Y:S01]  /*0290*/  ISETP.GT.U32.AND P1, PT, R10.reuse, 0x1ff, PT ;  /* 0x000001ff0a00780c */ /* 0x040fe20003f24070 */
[----:B------:R-:W-:Y:S01]  /*02a0*/  IMAD R17, R10, 0x8000, R13 ;  /* 0x000080000a117824 */ /* 0x000fe200078e020d */
[----:B------:R-:W-:Y:S01]  /*02b0*/  MOV R18, R14 ;  /* 0x0000000e00127202 */ /* 0x000fe20000000f00 */
[----:B0-2---:R-:W-:-:S10]  /*02c0*/  IMAD.MOV.U32 R19, RZ, RZ, R16 ;  /* 0x000000ffff137224 */ /* 0x005fd400078e0010 */
.L_x_7:
[----:B------:R-:W-:Y:S02]  /*02d0*/  VIADD R18, R18, 0x1 ;  /* 0x0000000112127836 */ /* 0x000fe40000000000 */
[----:B------:R-:W-:-:S03]  /*02e0*/  IMAD.MOV.U32 R4, RZ, RZ, RZ ;  /* 0x000000ffff047224 */ /* 0x000fc600078e00ff */
[----:B------:R-:W-:-:S13]  /*02f0*/  ISETP.GT.OR P2, PT, R18, 0x1ff, P1 ;  /* 0x000001ff1200780c */ /* 0x000fda0000f44670 */
[----:B0-2---:R-:W-:Y:S05]  /*0300*/  @P2 BRA `(.L_x_4) ;  /* 0x0000000000082947 */ /* 0x005fea0003800000 */
[----:B01----:R-:W-:-:S06]  /*0310*/  IMAD.WIDE.U32 R4, R17, 0x4, R2 ;  /* 0x0000000411047825 */ /* 0x003fcc00078e0002 */
[----:B------:R2:W5:Y:S02]  /*0320*/  LDG.E R4, desc[UR4][R4.64] ;  /* 0x0000000404047981 */ /* 0x000564000c1e1900 */
.L_x_4:
[----:B-----5:R-:W-:Y:S01]  /*0330*/  STS [R9], R4 ;  /* 0x0000000409007388 */ /* 0x020fe20000000800 */
[----:B------:R-:W-:Y:S01]  /*0340*/  BAR.SYNC.DEFER_BLOCKING 0x0 ;  /* 0x0000000000007b1d */ /* 0x000fe20000010000 */
[----:B------:R-:W-:Y:S01]  /*0350*/  LOP3.LUT P3, RZ, R4, 0xfffff, RZ, 0xc0, !PT ;  /* 0x000fffff04ff7812 */ /* 0x000fe2000786c0ff */
[----:B------:R-:W-:-:S04]  /*0360*/  VIADD R19, R19, 0x1 ;  /* 0x0000000113137836 */ /* 0x000fc80000000000 */
[----:B------:R-:W-:Y:S01]  /*0370*/  BSSY.RECONVERGENT B1, `(.L_x_5) ;  /* 0x0000041000017945 */ /* 0x000fe20003800200 */
[----:B0-2---:R-:W0:Y:S02]  /*0380*/  LDS R5, [R9+0x4] ;  /* 0x0000040009057984 */ /* 0x005e240000000800 */
[C---:B0-----:R-:W-:Y:S02]  /*0390*/  SHF.L.W.U32.HI R20, R4.reuse, 0x10, R5 ;  /* 0x0000001004147819 */ /* 0x041fe40000010e05 */
[----:B------:R-:W-:Y:S02]  /*03a0*/  LOP3.LUT R5, R4, 0x88888, RZ, 0xc0, !PT ;  /* 0x0008888804057812 */ /* 0x000fe400078ec0ff */
[----:B------:R-:W-:Y:S02]  /*03b0*/  LOP3.LUT R21, R20, 0x88888, RZ, 0xc0, !PT ;  /* 0x0008888814157812 */ /* 0x000fe400078ec0ff */
[----:B------:R-:W-:Y:S02]  /*03c0*/  ISETP.NE.AND P2, PT, R5, 0x88888, PT ;  /* 0x000888880500780c */ /* 0x000fe40003f45270 */
[----:B------:R-:W-:-:S02]  /*03d0*/  ISETP.NE.AND P4, PT, R21, 0x88888, PT ;  /* 0x000888881500780c */ /* 0x000fc40003f85270 */
[----:B------:R-:W-:Y:S02]  /*03e0*/  LOP3.LUT P5, RZ, R20, 0xfffff, RZ, 0xc0, !PT ;  /* 0x000fffff14ff7812 */ /* 0x000fe400078ac0ff */
[----:B------:R-:W-:Y:S02]  /*03f0*/  SEL R20, RZ, 0x1, P2 ;  /* 0x00000001ff147807 */ /* 0x000fe40001000000 */
[----:B------:R-:W-:-:S03]  /*0400*/  ISETP.NE.AND P2, PT, R19, 0x1, PT ;  /* 0x000000011300780c */ /* 0x000fc60003f45270 */
[----:B------:R-:W-:-:S04]  /*0410*/  @!P3 VIADD R20, R20, 0x4 ;  /* 0x000000041414b836 */ /* 0x000fc80000000000 */
[----:B------:R-:W-:-:S04]  /*0420*/  @!P4 VIADD R20, R20, 0x2 ;  /* 0x000000021414c836 */ /* 0x000fc80000000000 */
[----:B------:R-:W-:-:S05]  /*0430*/  @!P5 VIADD R20, R20, 0x8 ;  /* 0x000000081414d836 */ /* 0x000fca0000000000 */
[----:B------:R0:W-:Y:S01]  /*0440*/  STS [R9], R20 ;  /* 0x0000001409007388 */ /* 0x0001e20000000800 */
[----:B------:R-:W-:Y:S06]  /*0450*/  BAR.SYNC.DEFER_BLOCKING 0x0 ;  /* 0x0000000000007b1d */ /* 0x000fec0000010000 */
[----:B------:R-:W-:Y:S05]  /*0460*/  @!P0 BRA `(.L_x_6) ;  /* 0x0000000000c48947 */ /* 0x000fea0003800000 */
[----:B------:R-:W2:Y:S04]  /*0470*/  LDS R5, [R12+0x4] ;  /* 0x000004000c057984 */ /* 0x000ea80000000800 */
[----:B------:R-:W3:Y:S04]  /*0480*/  LDS R24, [R12] ;  /* 0x000000000c187984 */ /* 0x000ee80000000800 */
[----:B------:R-:W4:Y:S04]  /*0490*/  LDS R26, [R12+0x8] ;  /* 0x000008000c1a7984 */ /* 0x000f280000000800 */
[----:B------:R-:W5:Y:S04]  /*04a0*/  LDS R4, [R12+0xc] ;  /* 0x00000c000c047984 */ /* 0x000f680000000800 */
[----:B------:R-:W1:Y:S04]  /*04b0*/  LDS R23, [R12+0x10] ;  /* 0x000010000c177984 */ /* 0x000e680000000800 */
[----:B------:R-:W1:Y:S04]  /*04c0*/  LDS R22, [R12+0x14] ;  /* 0x000014000c167984 */ /* 0x000e680000000800 */
[----:B------:R-:W1:Y:S04]  /*04d0*/  LDS R21, [R12+0x18] ;  /* 0x000018000c157984 */ /* 0x000e680000000800 */
[----:B0-----:R-:W0:Y:S01]  /*04e0*/  LDS R20, [R12+0x1c] ;  /* 0x00001c000c147984 */ /* 0x001e220000000800 */
[----:B--2---:R-:W-:-:S05]  /*04f0*/  IMAD.SHL.U32 R5, R5, 0x4, RZ ;  /* 0x0000000405057824 */ /* 0x004fca00078e00ff */
[----:B------:R-:W-:Y:S02]  /*0500*/  LOP3.LUT R25, R5, 0xc, RZ, 0xc0, !PT ;  /* 0x0000000c05197812 */ /* 0x000fe400078ec0ff */
[----:B------:R-:W2:Y:S02]  /*0510*/  LDS R5, [R12+0x20] ;  /* 0x000020000c057984 */ /* 0x000ea40000000800 */
[----:B---3--:R-:W-:Y:S01]  /*0520*/  LOP3.LUT R24, R25, 0x3, R24, 0xf8, !PT ;  /* 0x0000000319187812 */ /* 0x008fe200078ef818 */
[----:B----4-:R-:W-:-:S05]  /*0530*/  IMAD.SHL.U32 R25, R26, 0x10, RZ ;  /* 0x000000101a197824 */ /* 0x010fca00078e00ff */
[----:B------:R-:W-:Y:S02]  /*0540*/  LOP3.LUT R24, R24, 0x30, R25, 0xf8, !PT ;  /* 0x0000003018187812 */ /* 0x000fe400078ef819 */
[----:B-----5:R-:W-:Y:S02]  /*0550*/  SHF.L.U32 R25, R4, 0x6, RZ ;  /* 0x0000000604197819 */ /* 0x020fe400000006ff */
[----:B------:R-:W3:Y:S02]  /*0560*/  LDS R4, [R12+0x24] ;  /* 0x000024000c047984 */ /* 0x000ee40000000800 */
[----:B------:R-:W-:Y:S01]  /*0570*/  LOP3.LUT R24, R24, 0xc0, R25, 0xf8, !PT ;  /* 0x000000c018187812 */ /* 0x000fe200078ef819 */
[----:B-1----:R-:W-:Y:S02]  /*0580*/  IMAD.SHL.U32 R25, R23, 0x100, RZ ;  /* 0x0000010017197824 */ /* 0x002fe400078e00ff */
[----:B------:R-:W1:Y:S03]  /*0590*/  LDS R23, [R12+0x28] ;  /* 0x000028000c177984 */ /* 0x000e660000000800 */
[----:B------:R-:W-:Y:S01]  /*05a0*/  LOP3.LUT R24, R24, 0x300, R25, 0xf8, !PT ;  /* 0x0000030018187812 */ /* 0x000fe200078ef819 */
[----:B------:R-:W-:-:S02]  /*05b0*/  IMAD.SHL.U32 R25, R22, 0x400, RZ ;  /* 0x0000040016197824 */ /* 0x000fc400078e00ff */
[----:B------:R-:W4:Y:S03]  /*05c0*/  LDS R22, [R12+0x2c] ;  /* 0x00002c000c167984 */ /* 0x000f260000000800 */
[----:B------:R-:W-:Y:S01]  /*05d0*/  LOP3.LUT R24, R24, 0xc00, R25, 0xf8, !PT ;  /* 0x00000c0018187812 */ /* 0x000fe200078ef819 */
[----:B------:R-:W-:Y:S02]  /*05e0*/  IMAD.SHL.U32 R25, R21, 0x1000, RZ ;  /* 0x0000100015197824 */ /* 0x000fe400078e00ff */
[----:B------:R-:W5:Y:S03]  /*05f0*/  LDS R21, [R12+0x30] ;  /* 0x000030000c157984 */ /* 0x000f660000000800 */
[----:B------:R-:W-:Y:S01]  /*0600*/  LOP3.LUT R24, R24, 0x3000, R25, 0xf8, !PT ;  /* 0x0000300018187812 */ /* 0x000fe200078ef819 */
[----:B0-----:R-:W-:-:S02]  /*0610*/  IMAD.SHL.U32 R25, R20, 0x4000, RZ ;  /* 0x0000400014197824 */ /* 0x001fc400078e00ff */
[----:B------:R-:W0:Y:S03]  /*0620*/  LDS R20, [R12+0x34] ;  /* 0x000034000c147984 */ /* 0x000e260000000800 */
[----:B------:R-:W-:Y:S02]  /*0630*/  LOP3.LUT R25, R24, 0xc000, R25, 0xf8, !PT ;  /* 0x0000c00018197812 */ /* 0x000fe400078ef819 */
[----:B------:R-:W0:Y:S01]  /*0640*/  LDS R24, [R12+0x38] ;  /* 0x000038000c187984 */ /* 0x000e220000000800 */
[----:B--2---:R-:W-:-:S03]  /*0650*/  IMAD.U32 R26, R5, 0x10000, RZ ;  /* 0x00010000051a7824 */ /* 0x004fc600078e00ff */
[----:B------:R-:W-:Y:S02]  /*0660*/  LDS R5, [R7] ;  /* 0x0000000007057984 */ /* 0x000fe40000000800 */
[----:B------:R-:W-:Y:S02]  /*0670*/  LOP3.LUT R26, R25, 0x30000, R26, 0xf8, !PT ;  /* 0x00030000191a7812 */ /* 0x000fe400078ef81a */
[----:B------:R-:W2:Y:S01]  /*0680*/  LDS R25, [R12+0x3c] ;  /* 0x00003c000c197984 */ /* 0x000ea20000000800 */
[----:B---3--:R-:W-:Y:S02]  /*0690*/  IMAD.SHL.U32 R27, R4, 0x40000, RZ ;  /* 0x00040000041b7824 */ /* 0x008fe400078e00ff */
[----:B-1----:R-:W-:-:S03]  /*06a0*/  IMAD.SHL.U32 R23, R23, 0x100000, RZ ;  /* 0x0010000017177824 */ /* 0x002fc600078e00ff */
[----:B------:R-:W-:-:S04]  /*06b0*/  LOP3.LUT R26, R26, 0xc0000, R27, 0xf8, !PT ;  /* 0x000c00001a1a7812 */ /* 0x000fc800078ef81b */
[----:B------:R-:W-:Y:S01]  /*06c0*/  LOP3.LUT R23, R26, 0x300000, R23, 0xf8, !PT ;  /* 0x003000001a177812 */ /* 0x000fe200078ef817 */
[----:B----4-:R-:W-:-:S05]  /*06d0*/  IMAD.SHL.U32 R22, R22, 0x400000, RZ ;  /* 0x0040000016167824 */ /* 0x010fca00078e00ff */
[----:B------:R-:W-:Y:S02]  /*06e0*/  LOP3.LUT R22, R23, 0xc00000, R22, 0xf8, !PT ;  /* 0x00c0000017167812 */ /* 0x000fe400078ef816 */
[----:B-----5:R-:W-:-:S04]  /*06f0*/  SHF.L.U32 R21, R21, 0x18, RZ ;  /* 0x0000001815157819 */ /* 0x020fc800000006ff */
[----:B------:R-:W-:Y:S01]  /*0700*/  LOP3.LUT R21, R22, 0x3000000, R21, 0xf8, !PT ;  /* 0x0300000016157812 */ /* 0x000fe200078ef815 */
[----:B0-----:R-:W-:-:S05]  /*0710*/  IMAD.SHL.U32 R20, R20, 0x4000000, RZ ;  /* 0x0400000014147824 */ /* 0x001fca00078e00ff */
[----:B------:R-:W-:Y:S01]  /*0720*/  LOP3.LUT R20, R21, 0xc000000, R20, 0xf8, !PT ;  /* 0x0c00000015147812 */ /* 0x000fe200078ef814 */
[----:B------:R-:W-:-:S05]  /*0730*/  IMAD.SHL.U32 R21, R24, 0x10000000, RZ ;  /* 0x1000000018157824 */ /* 0x000fca00078e00ff */
[----:B------:R-:W-:-:S05]  /*0740*/  LOP3.LUT R20, R20, 0x30000000, R21, 0xf8, !PT ;  /* 0x3000000014147812 */ /* 0x000fca00078ef815 */
[----:B--2---:R-:W-:-:S05]  /*0750*/  IMAD R20, R25, 0x40000000, R20 ;  /* 0x4000000019147824 */ /* 0x004fca00078e0214 */
[----:B------:R-:W-:-:S05]  /*0760*/  LOP3.LUT R20, R5, R20, RZ, 0xc0, !PT ;  /* 0x0000001405147212 */ /* 0x000fca00078ec0ff */
[----:B------:R2:W-:Y:S02]  /*0770*/  STS [R7], R20 ;  /* 0x0000001407007388 */ /* 0x0005e40000000800 */
.L_x_6:
[----:B------:R-:W-:Y:S05]  /*0780*/  BSYNC.RECONVERGENT B1 ;  /* 0x0000000000017941 */ /* 0x000fea0003800200 */
.L_x_5:
[----:B------:R-:W-:Y:S01]  /*0790*/  VIADD R17, R17, 0x40 ;  /* 0x0000004011117836 */ /* 0x000fe20000000000 */
[----:B------:R-:W-:Y:S06]  /*07a0*/  @P2 BRA `(.L_x_7) ;  /* 0xfffffff800c82947 */ /* 0x000fec000383ffff */
[C---:B------:R-:W-:Y:S01]  /*07b0*/  ISETP.NE.AND P1, PT, R10.reuse, R15, PT ;  /* 0x0000000f0a00720c */ /* 0x040fe20003f25270 */
[----:B------:R-:W-:-:S12]  /*07c0*/  VIADD R10, R10, 0x1 ;  /* 0x000000010a0a7836 */ /* 0x000fd80000000000 */
[----:B------:R-:W-:Y:S05]  /*07d0*/  @P1 BRA `(.L_x_8) ;  /* 0xfffffff800a81947 */ /* 0x000fea000383ffff */
[----:B------:R-:W-:Y:S05]  /*07e0*/  @!P0 EXIT ;  /* 0x000000000000894d */ /* 0x000fea0003800000 */
[----:B--2---:R-:W-:Y:S01]  /*07f0*/  LDS R7, [R7] ;  /* 0x0000000007077984 */ /* 0x004fe20000000800 */
[----:B-1----:R-:W1:Y:S01]  /*0800*/  LDC.64 R2, c[0x0][0x388] ;  /* 0x0000e200ff027b82 */ /* 0x002e620000000a00 */
[----:B------:R-:W-:Y:S02]  /*0810*/  IMAD.IADD R11, R11, 0x1, R0 ;  /* 0x000000010b0b7824 */ /* 0x000fe400078e0200 */
[----:B------:R-:W2:Y:S02]  /*0820*/  LDS R6, [R6] ;  /* 0x0000000006067984 */ /* 0x000ea40000000800 */
[----:B------:R-:W-:-:S03]  /*0830*/  IMAD R11, R8, 0x200, R11 ;  /* 0x00000200080b7824 */ /* 0x000fc600078e020b */
[----:B------:R-:W3:Y:S01]  /*0840*/  LDC.64 R4, c[0x0][0x390] ;  /* 0x0000e400ff047b82 */ /* 0x000ee20000000a00 */
[----:B-1----:R-:W-:-:S04]  /*0850*/  IMAD.WIDE.U32 R2, R11, 0x4, R2 ;  /* 0x000000040b027825 */ /* 0x002fc800078e0002 */
[----:B---3--:R-:W-:Y:S01]  /*0860*/  IMAD.WIDE.U32 R4, R11, 0x4, R4 ;  /* 0x000000040b047825 */ /* 0x008fe200078e0004 */
[----:B--2---:R-:W-:-:S04]  /*0870*/  LOP3.LUT R0, R6, R7, RZ, 0xfc, !PT ;  /* 0x0000000706007212 */ /* 0x004fc800078efcff */
[----:B0-----:R-:W-:-:S05]  /*0880*/  LOP3.LUT R9, RZ, R0, RZ, 0x33, !PT ;  /* 0x00000000ff097212 */ /* 0x001fca00078e33ff */
[----:B------:R-:W-:Y:S04]  /*0890*/  STG.E desc[UR4][R2.64], R9 ;  /* 0x0000000902007986 */ /* 0x000fe8000c101904 */
[----:B------:R-:W-:Y:S01]  /*08a0*/  STG.E desc[UR4][R4.64], R7 ;  /* 0x0000000704007986 */ /* 0x000fe2000c101904 */
[----:B------:R-:W-:Y:S05]  /*08b0*/  EXIT ;  /* 0x000000000000794d */ /* 0x000fea0003800000 */
.L_x_9:
[----:B------:R-:W-:-:S00]  /*08c0*/  BRA `(.L_x_9) ;  /* 0xfffffffc00fc7947 */ /* 0x000fc0000383ffff */
[----:B------:R-:W-:-:S00]  /*08d0*/  NOP ;  /* 0x0000000000007918 */ /* 0x000fc00000000000 */
        /* <DEDUP_REMOVED lines=10> */
.L_x_11:


//--------------------- .text.CalcDensity         --------------------------
	.section	.text.CalcDensity,"ax",@progbits
	.align	128
        .global         CalcDensity
        .type           CalcDensity,@function
        .size           CalcDensity,(.L_x_12 - CalcDensity)
        .other          CalcDensity,@"STO_CUDA_ENTRY STV_DEFAULT"
CalcDensity:
.text.CalcDensity:
[----:B------:R-:W-:Y:S01]  /*0000*/  LDC R1, c[0x0][0x37c] ;  /* 0x0000df00ff017b82 */ /* 0x000fe20000000800 */
[----:B------:R-:W0:Y:S07]  /*0010*/  S2R R3, SR_TID.X ;  /* 0x0000000000037919 */ /* 0x000e2e0000002100 */
[----:B------:R-:W1:Y:S01]  /*0020*/  S2UR UR4, SR_CTAID.Y ;  /* 0x00000000000479c3 */ /* 0x000e620000002600 */
[----:B------:R-:W2:Y:S01]  /*0030*/  LDCU.64 UR6, c[0x0][0x358] ;  /* 0x00006b00ff0677ac */ /* 0x000ea20008000a00 */
[----:B------:R-:W3:Y:S01]  /*0040*/  S2R R9, SR_TID.Z ;  /* 0x0000000000097919 */ /* 0x000ee20000002300 */
[----:B------:R-:W4:Y:S05]  /*0050*/  S2R R0, SR_TID.Y ;  /* 0x0000000000007919 */ /* 0x000f2a0000002200 */
[----:B------:R-:W3:Y:S08]  /*0060*/  S2UR UR8, SR_CTAID.X ;  /* 0x00000000000879c3 */ /* 0x000ef00000002500 */
[----:B------:R-:W3:Y:S08]  /*0070*/  LDC R2, c[0x0][0x368] ;  /* 0x0000da00ff027b82 */ /* 0x000ef00000000800 */
[----:B------:R-:W5:Y:S01]  /*0080*/  LDC.64 R4, c[0x0][0x380] ;  /* 0x0000e000ff047b82 */ /* 0x000f620000000a00 */
[----:B-1----:R-:W-:-:S06]  /*0090*/  USHF.L.U32 UR5, UR4, 0xd, URZ ;  /* 0x0000000d04057899 */ /* 0x002fcc00080006ff */
[----:B0-----:R-:W-:-:S05]  /*00a0*/  LOP3.LUT R7, R3, UR5, RZ, 0xfc, !PT ;  /* 0x0000000503077c12 */ /* 0x001fca000f8efcff */
[----:B----4-:R-:W-:Y:S02]  /*00b0*/  IMAD R7, R0, 0x400000, R7 ;  /* 0x0040000000077824 */ /* 0x010fe400078e0207 */
[----:B---3--:R-:W-:-:S04]  /*00c0*/  IMAD R2, R2, UR8, R9 ;  /* 0x0000000802027c24 */ /* 0x008fc8000f8e0209 */
[----:B------:R-:W-:-:S04]  /*00d0*/  IMAD R13, R2, 0x8, R7 ;  /* 0x00000008020d7824 */ /* 0x000fc800078e0207 */
[C---:B------:R-:W-:Y:S02]  /*00e0*/  VIADD R9, R13.reuse, 0x4 ;  /* 0x000000040d097836 */ /* 0x040fe40000000000 */
[C---:B------:R-:W-:Y:S02]  /*00f0*/  VIADD R11, R13.reuse, 0x1000 ;  /* 0x000010000d0b7836 */ /* 0x040fe40000000000 */
[----:B-----5:R-:W-:-:S04]  /*0100*/  IMAD.WIDE.U32 R6, R13, 0x4, R4 ;  /* 0x000000040d067825 */ /* 0x020fc800078e0004 */
[--C-:B------:R-:W-:Y:S02]  /*0110*/  IMAD.WIDE.U32 R8, R9, 0x4, R4.reuse ;  /* 0x0000000409087825 */ /* 0x100fe400078e0004 */
[----:B--2---:R-:W2:Y:S02]  /*0120*/  LDG.E R6, desc[UR6][R6.64] ;  /* 0x0000000606067981 */ /* 0x004ea4000c1e1900 */
[--C-:B------:R-:W-:Y:S02]  /*0130*/  IMAD.WIDE.U32 R10, R11, 0x4, R4.reuse ;  /* 0x000000040b0a7825 */ /* 0x100fe400078e0004 */
[----:B------:R-:W3:Y:S02]  /*0140*/  LDG.E R8, desc[UR6][R8.64] ;  /* 0x0000000608087981 */ /* 0x000ee4000c1e1900 */
[----:B------:R-:W-:Y:S02]  /*0150*/  VIADD R13, R13, 0x1004 ;  /* 0x000010040d0d7836 */ /* 0x000fe40000000000 */
[----:B------:R-:W4:Y:S02]  /*0160*/  LDG.E R10, desc[UR6][R10.64] ;  /* 0x000000060a0a7981 */ /* 0x000f24000c1e1900 */
[----:B------:R-:W-:-:S06]  /*0170*/  IMAD.WIDE.U32 R4, R13, 0x4, R4 ;  /* 0x000000040d047825 */ /* 0x000fcc00078e0004 */
[----:B------:R-:W5:Y:S01]  /*0180*/  LDG.E R4, desc[UR6][R4.64] ;  /* 0x0000000604047981 */ /* 0x000f62000c1e1900 */
[----:B------:R-:W-:Y:S01]  /*0190*/  USHF.L.U32 UR4, UR4, 0xe, URZ ;  /* 0x0000000e04047899 */ /* 0x000fe200080006ff */
[----:B--2---:R-:W-:Y:S02]  /*01a0*/  SHF.R.U32.HI R12, RZ, 0x1, R6 ;  /* 0x00000001ff0c7819 */ /* 0x004fe40000011606 */
[----:B------:R-:W-:Y:S02]  /*01b0*/  LOP3.LUT R13, R6, 0x55555555, RZ, 0xc0, !PT ;  /* 0x55555555060d7812 */ /* 0x000fe400078ec0ff */
[----:B---3--:R-:W-:Y:S02]  /*01c0*/  SHF.R.U32.HI R14, RZ, 0x1, R8 ;  /* 0x00000001ff0e7819 */ /* 0x008fe40000011608 */
[----:B----4-:R-:W-:Y:S02]  /*01d0*/  SHF.R.U32.HI R6, RZ, 0x1, R10 ;  /* 0x00000001ff067819 */ /* 0x010fe4000001160a */
[----:B------:R-:W-:-:S02]  /*01e0*/  LOP3.LUT R15, R8, 0x55555555, RZ, 0xc0, !PT ;  /* 0x55555555080f7812 */ /* 0x000fc400078ec0ff */
[----:B------:R-:W-:Y:S02]  /*01f0*/  LOP3.LUT R14, R14, 0x55555555, RZ, 0xc0, !PT ;  /* 0x555555550e0e7812 */ /* 0x000fe400078ec0ff */
[----:B------:R-:W-:Y:S02]  /*0200*/  LOP3.LUT R7, R10, 0x55555555, RZ, 0xc0, !PT ;  /* 0x555555550a077812 */ /* 0x000fe400078ec0ff */
[----:B------:R-:W-:Y:S02]  /*0210*/  LOP3.LUT R12, R12, 0x55555555, RZ, 0xc0, !PT ;  /* 0x555555550c0c7812 */ /* 0x000fe400078ec0ff */
[----:B------:R-:W-:Y:S02]  /*0220*/  LOP3.LUT R6, R6, 0x55555555, RZ, 0xc0, !PT ;  /* 0x5555555506067812 */ /* 0x000fe400078ec0ff */
[----:B-----5:R-:W-:Y:S01]  /*0230*/  SHF.R.U32.HI R5, RZ, 0x1, R4 ;  /* 0x00000001ff057819 */ /* 0x020fe20000011604 */
[----:B------:R-:W-:Y:S01]  /*0240*/  IMAD.IADD R14, R14, 0x1, R15 ;  /* 0x000000010e0e7824 */ /* 0x000fe200078e020f */
[----:B------:R-:W-:Y:S01]  /*0250*/  LOP3.LUT R4, R4, 0x55555555, RZ, 0xc0, !PT ;  /* 0x5555555504047812 */ /* 0x000fe200078ec0ff */
[----:B------:R-:W-:Y:S01]  /*0260*/  IMAD.IADD R12, R12, 0x1, R13 ;  /* 0x000000010c0c7824 */ /* 0x000fe200078e020d */
[----:B------:R-:W-:Y:S01]  /*0270*/  LOP3.LUT R5, R5, 0x55555555, RZ, 0xc0, !PT ;  /* 0x5555555505057812 */ /* 0x000fe200078ec0ff */
[----:B------:R-:W-:Y:S01]  /*0280*/  IMAD.IADD R6, R6, 0x1, R7 ;  /* 0x0000000106067824 */ /* 0x000fe200078e0207 */
[----:B------:R-:W-:-:S02]  /*0290*/  SHF.R.U32.HI R8, RZ, 0x2, R14 ;  /* 0x00000002ff087819 */ /* 0x000fc4000001160e */
[----:B------:R-:W-:Y:S01]  /*02a0*/  SHF.R.U32.HI R7, RZ, 0x2, R12 ;  /* 0x00000002ff077819 */ /* 0x000fe2000001160c */
[----:B------:R-:W-:Y:S01]  /*02b0*/  IMAD.IADD R4, R5, 0x1, R4 ;  /* 0x0000000105047824 */ /* 0x000fe200078e0204 */
[----:B------:R-:W-:Y:S02]  /*02c0*/  SHF.R.U32.HI R9, RZ, 0x2, R6 ;  /* 0x00000002ff097819 */ /* 0x000fe40000011606 */
[----:B------:R-:W-:Y:S02]  /*02d0*/  LOP3.LUT R7, R7, 0x33333333, RZ, 0xc0, !PT ;  /* 0x3333333307077812 */ /* 0x000fe400078ec0ff */
[----:B------:R-:W-:Y:S02]  /*02e0*/  LOP3.LUT R8, R8, 0x33333333, RZ, 0xc0, !PT ;  /* 0x3333333308087812 */ /* 0x000fe400078ec0ff */
[----:B------:R-:W-:Y:S02]  /*02f0*/  LOP3.LUT R9, R9, 0x33333333, RZ, 0xc0, !PT ;  /* 0x3333333309097812 */ /* 0x000fe400078ec0ff */
[----:B------:R-:W-:-:S02]  /*0300*/  SHF.R.U32.HI R10, RZ, 0x2, R4 ;  /* 0x00000002ff0a7819 */ /* 0x000fc40000011604 */
[----:B------:R-:W-:Y:S02]  /*0310*/  LOP3.LUT R12, R12, 0x33333333, RZ, 0xc0, !PT ;  /* 0x333333330c0c7812 */ /* 0x000fe400078ec0ff */
[----:B------:R-:W-:Y:S02]  /*0320*/  LOP3.LUT R5, R14, 0x33333333, RZ, 0xc0, !PT ;  /* 0x333333330e057812 */ /* 0x000fe400078ec0ff */
[----:B------:R-:W-:Y:S02]  /*0330*/  LOP3.LUT R6, R6, 0x33333333, RZ, 0xc0, !PT ;  /* 0x3333333306067812 */ /* 0x000fe400078ec0ff */
[----:B------:R-:W-:Y:S02]  /*0340*/  IADD3 R7, PT, PT, R9, R8, R7 ;  /* 0x0000000809077210 */ /* 0x000fe40007ffe007 */
[----:B------:R-:W-:Y:S02]  /*0350*/  LOP3.LUT R10, R10, 0x33333333, RZ, 0xc0, !PT ;  /* 0x333333330a0a7812 */ /* 0x000fe400078ec0ff */
[----:B------:R-:W-:-:S02]  /*0360*/  IADD3 R5, PT, PT, R6, R5, R12 ;  /* 0x0000000506057210 */ /* 0x000fc40007ffe00c */
[----:B------:R-:W-:Y:S01]  /*0370*/  LOP3.LUT R6, R4, 0x33333333, RZ, 0xc0, !PT ;  /* 0x3333333304067812 */ /* 0x000fe200078ec0ff */
[----:B------:R-:W-:Y:S01]  /*0380*/  IMAD.IADD R4, R7, 0x1, R10 ;  /* 0x0000000107047824 */ /* 0x000fe200078e020a */
[----:B------:R-:W-:-:S03]  /*0390*/  LOP3.LUT R7, R3, UR4, RZ, 0xfc, !PT ;  /* 0x0000000403077c12 */ /* 0x000fc6000f8efcff */
[----:B------:R-:W-:Y:S02]  /*03a0*/  IMAD.IADD R6, R5, 0x1, R6 ;  /* 0x0000000105067824 */ /* 0x000fe400078e0206 */
[----:B------:R-:W-:Y:S02]  /*03b0*/  IMAD.SHL.U32 R3, R4, 0x100, RZ ;  /* 0x0000010004037824 */ /* 0x000fe400078e00ff */
[----:B------:R-:W-:Y:S02]  /*03c0*/  IMAD R5, R0, 0x4, R7 ;  /* 0x0000000400057824 */ /* 0x000fe400078e0207 */
[----:B------:R-:W-:Y:S01]  /*03d0*/  IMAD.SHL.U32 R7, R6, 0x10, RZ ;  /* 0x0000001006077824 */ /* 0x000fe200078e00ff */
[----:B------:R-:W-:Y:S01]  /*03e0*/  LOP3.LUT R0, R3, 0xf000, RZ, 0xc0, !PT ;  /* 0x0000f00003007812 */ /* 0x000fe200078ec0ff */
[----:B------:R-:W-:Y:S02]  /*03f0*/  IMAD R5, R2, 0x20, R5 ;  /* 0x0000002002057824 */ /* 0x000fe400078e0205 */
[----:B------:R-:W-:Y:S01]  /*0400*/  IMAD.SHL.U32 R2, R4, 0x1000, RZ ;  /* 0x0000100004027824 */ /* 0x000fe200078e00ff */
[----:B------:R-:W-:Y:S01]  /*0410*/  SHF.R.U32.HI R3, RZ, 0xc, R4 ;  /* 0x0000000cff037819 */ /* 0x000fe20000011604 */
[----:B------:R-:W-:Y:S01]  /*0420*/  IMAD.SHL.U32 R8, R6, 0x100, RZ ;  /* 0x0000010006087824 */ /* 0x000fe200078e00ff */
[----:B------:R-:W-:-:S02]  /*0430*/  LOP3.LUT R0, R0, 0xf00, R7, 0xf8, !PT ;  /* 0x00000f0000007812 */ /* 0x000fc400078ef807 */
[----:B------:R-:W-:Y:S02]  /*0440*/  LOP3.LUT R7, R2, 0xf00000, RZ, 0xc0, !PT ;  /* 0x00f0000002077812 */ /* 0x000fe400078ec0ff */
[----:B------:R-:W-:Y:S02]  /*0450*/  LOP3.LUT R10, R3, 0xf0, RZ, 0xc0, !PT ;  /* 0x000000f0030a7812 */ /* 0x000fe400078ec0ff */
[----:B------:R-:W0:Y:S01]  /*0460*/  LDC.64 R2, c[0x0][0x388] ;  /* 0x0000e200ff027b82 */ /* 0x000e220000000a00 */
[----:B------:R-:W-:Y:S01]  /*0470*/  LOP3.LUT R8, R7, 0xf0000, R8, 0xf8, !PT ;  /* 0x000f000007087812 */ /* 0x000fe200078ef808 */
[----:B------:R-:W-:Y:S01]  /*0480*/  IMAD.SHL.U32 R7, R4, 0x10, RZ ;  /* 0x0000001004077824 */ /* 0x000fe200078e00ff */
[----:B------:R-:W-:Y:S02]  /*0490*/  SHF.R.U32.HI R9, RZ, 0x10, R6 ;  /* 0x00000010ff097819 */ /* 0x000fe40000011606 */
[----:B------:R-:W-:Y:S02]  /*04a0*/  SHF.R.U32.HI R11, RZ, 0x8, R4 ;  /* 0x00000008ff0b7819 */ /* 0x000fe40000011604 */
[----:B------:R-:W-:-:S02]  /*04b0*/  LOP3.LUT R7, R7, 0xf0, RZ, 0xc0, !PT ;  /* 0x000000f007077812 */ /* 0x000fc400078ec0ff */
[----:B------:R-:W-:Y:S02]  /*04c0*/  SHF.R.U32.HI R13, RZ, 0x4, R4 ;  /* 0x00000004ff0d7819 */ /* 0x000fe40000011604 */
[----:B------:R-:W-:Y:S01]  /*04d0*/  LOP3.LUT R10, R10, 0xf, R9, 0xf8, !PT ;  /* 0x0000000f0a0a7812 */ /* 0x000fe200078ef809 */
[----:B------:R-:W-:Y:S01]  /*04e0*/  IMAD.SHL.U32 R9, R6, 0x1000, RZ ;  /* 0x0000100006097824 */ /* 0x000fe200078e00ff */
[--C-:B------:R-:W-:Y:S02]  /*04f0*/  SHF.R.U32.HI R12, RZ, 0xc, R6.reuse ;  /* 0x0000000cff0c7819 */ /* 0x100fe40000011606 */
[--C-:B------:R-:W-:Y:S02]  /*0500*/  SHF.R.U32.HI R14, RZ, 0x8, R6.reuse ;  /* 0x00000008ff0e7819 */ /* 0x100fe40000011606 */
[--C-:B------:R-:W-:Y:S02]  /*0510*/  LOP3.LUT R7, R7, 0xf, R6.reuse, 0xf8, !PT ;  /* 0x0000000f07077812 */ /* 0x100fe400078ef806 */
[----:B------:R-:W-:Y:S01]  /*0520*/  SHF.R.U32.HI R15, RZ, 0x4, R6 ;  /* 0x00000004ff0f7819 */ /* 0x000fe20000011606 */
[----:B------:R-:W-:Y:S01]  /*0530*/  IMAD.U32 R6, R4, 0x10000, RZ ;  /* 0x0001000004067824 */ /* 0x000fe200078e00ff */
[----:B------:R-:W-:-:S02]  /*0540*/  LOP3.LUT R11, R11, 0xf000, RZ, 0xc0, !PT ;  /* 0x0000f0000b0b7812 */ /* 0x000fc400078ec0ff */
[----:B------:R-:W-:Y:S02]  /*0550*/  LOP3.LUT R13, R13, 0xf00000, RZ, 0xc0, !PT ;  /* 0x00f000000d0d7812 */ /* 0x000fe400078ec0ff */
[----:B------:R-:W-:Y:S02]  /*0560*/  LOP3.LUT R4, R4, 0xf0000000, RZ, 0xc0, !PT ;  /* 0xf000000004047812 */ /* 0x000fe400078ec0ff */
[----:B------:R-:W-:Y:S02]  /*0570*/  LOP3.LUT R6, R6, 0xf0000000, RZ, 0xc0, !PT ;  /* 0xf000000006067812 */ /* 0x000fe400078ec0ff */
[----:B------:R-:W-:Y:S02]  /*0580*/  LOP3.LUT R11, R11, 0xf00, R12, 0xf8, !PT ;  /* 0x00000f000b0b7812 */ /* 0x000fe400078ef80c */
[----:B------:R-:W-:Y:S02]  /*0590*/  LOP3.LUT R13, R13, 0xf0000, R14, 0xf8, !PT ;  /* 0x000f00000d0d7812 */ /* 0x000fe400078ef80e */
[----:B------:R-:W-:-:S02]  /*05a0*/  LOP3.LUT R15, R4, 0xf000000, R15, 0xf8, !PT ;  /* 0x0f000000040f7812 */ /* 0x000fc400078ef80f */
[----:B------:R-:W-:Y:S02]  /*05b0*/  LOP3.LUT R9, R6, 0xf000000, R9, 0xf8, !PT ;  /* 0x0f00000006097812 */ /* 0x000fe400078ef809 */
[----:B------:R-:W-:Y:S02]  /*05c0*/  LOP3.LUT R0, R8, R7, R0, 0xfe, !PT ;  /* 0x0000000708007212 */ /* 0x000fe400078efe00 */
[----:B------:R-:W-:Y:S01]  /*05d0*/  LOP3.LUT R10, R13, R10, R11, 0xfe, !PT ;  /* 0x0000000a0d0a7212 */ /* 0x000fe200078efe0b */
[----:B0-----:R-:W-:Y:S01]  /*05e0*/  IMAD.WIDE.U32 R2, R5, 0x8, R2 ;  /* 0x0000000805027825 */ /* 0x001fe200078e0002 */
[----:B------:R-:W-:Y:S02]  /*05f0*/  LOP3.LUT R4, R0, R9, RZ, 0xfc, !PT ;  /* 0x0000000900047212 */ /* 0x000fe400078efcff */
[----:B------:R-:W-:-:S05]  /*0600*/  LOP3.LUT R5, R10, R15, RZ, 0xfc, !PT ;  /* 0x0000000f0a057212 */ /* 0x000fca00078efcff */
[----:B------:R-:W-:Y:S01]  /*0610*/  STG.E.64 desc[UR6][R2.64], R4 ;  /* 0x0000000402007986 */ /* 0x000fe2000c101b06 */
[----:B------:R-:W-:Y:S05]  /*0620*/  EXIT ;  /* 0x000000000000794d */ /* 0x000fea0003800000 */
.L_x_10:
        /* <DEDUP_REMOVED lines=13> */
.L_x_12:


//--------------------- .nv.shared.MarkBricks     --------------------------
	.section	.nv.shared.MarkBricks,"aw",@nobits
	.sectionflags	@""
	.align	4
.nv.shared.MarkBricks:
	.zero		1316


//--------------------- .nv.shared.reserved.0     --------------------------
	.section	.nv.shared.reserved.0,"aw",@nobits
	.weak		__nv_reservedSMEM_offset_0_alias
	.size		__nv_reservedSMEM_offset_0_alias, 0, 64
	.other		__nv_reservedSMEM_offset_0_alias,@"STO_CUDA_RESERVED_SHARED STV_DEFAULT"
__nv_reservedSMEM_offset_0_alias:
	.zero		0
	.zero		64


//--------------------- .nv.constant0.MarkBricks  --------------------------
	.section	.nv.constant0.MarkBricks,"a",@progbits
	.sectionflags	@""
	.align	4
.nv.constant0.MarkBricks:
	.zero		920


//--------------------- .nv.constant0.CalcDensity --------------------------
	.section	.nv.constant0.CalcDensity,"a",@progbits
	.sectionflags	@""
	.align	4
.nv.constant0.CalcDensity:
	.zero		912


//--------------------- SYMBOLS --------------------------

	.type		.nv.reservedSmem.offset0,@object
	.size		.nv.reservedSmem.offset0,0x4
	.type		.nv.reservedSmem.cap,@object
	.size		.nv.reservedSmem.cap,0x4
